//
// Generated by NVIDIA NVVM Compiler
//
// Compiler Build ID: CL-36424714
// Cuda compilation tools, release 13.0, V13.0.88
// Based on NVVM 20.0.0
//

.version 9.0
.target sm_100
.address_size 64

	// .globl	_Z18lowOccupancyKernelPfi
// _ZZ22sharedMemLimitedKernelPfiE10sharedData has been demoted

.visible .entry _Z18lowOccupancyKernelPfi(
	.param .u64 .ptr .align 1 _Z18lowOccupancyKernelPfi_param_0,
	.param .u32 _Z18lowOccupancyKernelPfi_param_1
)
{
	.reg .pred 	%p<2>;
	.reg .b32 	%r<6>;
	.reg .b32 	%f<10>;
	.reg .b64 	%rd<5>;

	ld.param.u64 	%rd1, [_Z18lowOccupancyKernelPfi_param_0];
	ld.param.u32 	%r2, [_Z18lowOccupancyKernelPfi_param_1];
	mov.u32 	%r3, %ctaid.x;
	mov.u32 	%r4, %ntid.x;
	mov.u32 	%r5, %tid.x;
	mad.lo.s32 	%r1, %r3, %r4, %r5;
	setp.ge.s32 	%p1, %r1, %r2;
	@%p1 bra 	$L__BB0_2;
	cvta.to.global.u64 	%rd2, %rd1;
	mul.wide.s32 	%rd3, %r1, 4;
	add.s64 	%rd4, %rd2, %rd3;
	ld.global.f32 	%f1, [%rd4];
	fma.rn.f32 	%f2, %f1, 0f40000000, 0f3F800000;
	fma.rn.f32 	%f3, %f2, 0f40400000, 0fC0000000;
	fma.rn.f32 	%f4, %f3, 0f40800000, 0f40400000;
	fma.rn.f32 	%f5, %f4, 0f40A00000, 0fC0800000;
	fma.rn.f32 	%f6, %f5, 0f40C00000, 0f40A00000;
	fma.rn.f32 	%f7, %f6, 0f40E00000, 0fC0C00000;
	fma.rn.f32 	%f8, %f7, 0f41000000, 0f40E00000;
	mul.f32 	%f9, %f8, 0f41100000;
	st.global.f32 	[%rd4], %f9;
$L__BB0_2:
	ret;

}
	// .globl	_Z19highOccupancyKernelPfi
.visible .entry _Z19highOccupancyKernelPfi(
	.param .u64 .ptr .align 1 _Z19highOccupancyKernelPfi_param_0,
	.param .u32 _Z19highOccupancyKernelPfi_param_1
)
{
	.reg .pred 	%p<2>;
	.reg .b32 	%r<6>;
	.reg .b32 	%f<3>;
	.reg .b64 	%rd<5>;

	ld.param.u64 	%rd1, [_Z19highOccupancyKernelPfi_param_0];
	ld.param.u32 	%r2, [_Z19highOccupancyKernelPfi_param_1];
	mov.u32 	%r3, %ctaid.x;
	mov.u32 	%r4, %ntid.x;
	mov.u32 	%r5, %tid.x;
	mad.lo.s32 	%r1, %r3, %r4, %r5;
	setp.ge.s32 	%p1, %r1, %r2;
	@%p1 bra 	$L__BB1_2;
	cvta.to.global.u64 	%rd2, %rd1;
	mul.wide.s32 	%rd3, %r1, 4;
	add.s64 	%rd4, %rd2, %rd3;
	ld.global.f32 	%f1, [%rd4];
	fma.rn.f32 	%f2, %f1, 0f40000000, 0f3F800000;
	st.global.f32 	[%rd4], %f2;
$L__BB1_2:
	ret;

}
	// .globl	_Z22sharedMemLimitedKernelPfi
.visible .entry _Z22sharedMemLimitedKernelPfi(
	.param .u64 .ptr .align 1 _Z22sharedMemLimitedKernelPfi_param_0,
	.param .u32 _Z22sharedMemLimitedKernelPfi_param_1
)
{
	.reg .pred 	%p<2>;
	.reg .b32 	%r<9>;
	.reg .b32 	%f<4>;
	.reg .b64 	%rd<5>;
	// demoted variable
	.shared .align 4 .b8 _ZZ22sharedMemLimitedKernelPfiE10sharedData[16384];
	ld.param.u64 	%rd1, [_Z22sharedMemLimitedKernelPfi_param_0];
	ld.param.u32 	%r3, [_Z22sharedMemLimitedKernelPfi_param_1];
	mov.u32 	%r4, %ctaid.x;
	mov.u32 	%r5, %ntid.x;
	mov.u32 	%r1, %tid.x;
	mad.lo.s32 	%r2, %r4, %r5, %r1;
	setp.ge.s32 	%p1, %r2, %r3;
	@%p1 bra 	$L__BB2_2;
	cvta.to.global.u64 	%rd2, %rd1;
	mul.wide.s32 	%rd3, %r2, 4;
	add.s64 	%rd4, %rd2, %rd3;
	ld.global.f32 	%f1, [%rd4];
	shl.b32 	%r6, %r1, 2;
	mov.u32 	%r7, _ZZ22sharedMemLimitedKernelPfiE10sharedData;
	add.s32 	%r8, %r7, %r6;
	st.shared.f32 	[%r8], %f1;
	bar.sync 	0;
	ld.shared.f32 	%f2, [%r8];
	add.f32 	%f3, %f2, %f2;
	st.global.f32 	[%rd4], %f3;
$L__BB2_2:
	ret;

}


// ===== COMPILED SASS (sm_100) =====

	.target	sm_100

	.elftype	@"ET_EXEC"


//--------------------- .note.nv.tkinfo           --------------------------
	.section	.note.nv.tkinfo,"",@"SHT_NOTE"
	.sectionflags	@"SHF_NOTE_NV_TKINFO"
	.tkinfo
        /*0018*/ 	.word	0x00000002
        /*0030*/ 	.string	""
        /*0030*/ 	.string	"ptxas"
        /*0030*/ 	.string	"Cuda compilation tools, release 13.0, V13.0.88"
        /*0030*/ 	.string	"Build cuda_13.0.r13.0/compiler.36424714_0"
        /*0030*/ 	.string	"-arch sm_100 -m 64 "



//--------------------- .note.nv.cuinfo           --------------------------
	.section	.note.nv.cuinfo,"",@"SHT_NOTE"
	.sectionflags	@"SHF_NOTE_NV_CUINFO"
        /*0018*/ 	.short	0x0002
        /*001a*/ 	.short	0x0064
        /*001c*/ 	.short	0x0082
	.zero		2


//--------------------- .nv.info                  --------------------------
	.section	.nv.info,"",@"SHT_CUDA_INFO"
	.align	4


	//----- nvinfo : EIATTR_REGCOUNT
	.align		4
        /*0000*/ 	.byte	0x04, 0x2f
        /*0002*/ 	.short	(.L_1 - .L_0)
	.align		4
.L_0:
        /*0004*/ 	.word	index@(_Z18lowOccupancyKernelPfi)
        /*0008*/ 	.word	0x0000000a


	//----- nvinfo : EIATTR_FRAME_SIZE
	.align		4
.L_1:
        /*000c*/ 	.byte	0x04, 0x11
        /*000e*/ 	.short	(.L_3 - .L_2)
	.align		4
.L_2:
        /*0010*/ 	.word	index@(_Z18lowOccupancyKernelPfi)
        /*0014*/ 	.word	0x00000000


	//----- nvinfo : EIATTR_REGCOUNT
	.align		4
.L_3:
        /*0018*/ 	.byte	0x04, 0x2f
        /*001a*/ 	.short	(.L_5 - .L_4)
	.align		4
.L_4:
        /*001c*/ 	.word	index@(_Z19highOccupancyKernelPfi)
        /*0020*/ 	.word	0x00000008


	//----- nvinfo : EIATTR_FRAME_SIZE
	.align		4
.L_5:
        /*0024*/ 	.byte	0x04, 0x11
        /*0026*/ 	.short	(.L_7 - .L_6)
	.align		4
.L_6:
        /*0028*/ 	.word	index@(_Z19highOccupancyKernelPfi)
        /*002c*/ 	.word	0x00000000


	//----- nvinfo : EIATTR_REGCOUNT
	.align		4
.L_7:
        /*0030*/ 	.byte	0x04, 0x2f
        /*0032*/ 	.short	(.L_9 - .L_8)
	.align		4
.L_8:
        /*0034*/ 	.word	index@(_Z22sharedMemLimitedKernelPfi)
        /*0038*/ 	.word	0x0000000a


	//----- nvinfo : EIATTR_FRAME_SIZE
	.align		4
.L_9:
        /*003c*/ 	.byte	0x04, 0x11
        /*003e*/ 	.short	(.L_11 - .L_10)
	.align		4
.L_10:
        /*0040*/ 	.word	index@(_Z22sharedMemLimitedKernelPfi)
        /*0044*/ 	.word	0x00000000


	//----- nvinfo : EIATTR_MIN_STACK_SIZE
	.align		4
.L_11:
        /*0048*/ 	.byte	0x04, 0x12
        /*004a*/ 	.short	(.L_13 - .L_12)
	.align		4
.L_12:
        /*004c*/ 	.word	index@(_Z22sharedMemLimitedKernelPfi)
        /*0050*/ 	.word	0x00000000


	//----- nvinfo : EIATTR_MIN_STACK_SIZE
	.align		4
.L_13:
        /*0054*/ 	.byte	0x04, 0x12
        /*0056*/ 	.short	(.L_15 - .L_14)
	.align		4
.L_14:
        /*0058*/ 	.word	index@(_Z19highOccupancyKernelPfi)
        /*005c*/ 	.word	0x00000000


	//----- nvinfo : EIATTR_MIN_STACK_SIZE
	.align		4
.L_15:
        /*0060*/ 	.byte	0x04, 0x12
        /*0062*/ 	.short	(.L_17 - .L_16)
	.align		4
.L_16:
        /*0064*/ 	.word	index@(_Z18lowOccupancyKernelPfi)
        /*0068*/ 	.word	0x00000000
.L_17:


//--------------------- .nv.compat                --------------------------
	.section	.nv.compat,"",@"SHT_CUDA_COMPAT_INFO"
	.align	4
        /*0000*/ 	.byte	0x02, 0x09, 0x00, 0x00, 0x02, 0x02, 0x01, 0x00, 0x02, 0x05, 0x05, 0x00, 0x03, 0x07, 0x01, 0x01
        /*0010*/ 	.byte	0x02, 0x03, 0x00, 0x00, 0x02, 0x06, 0x01, 0x00, 0x04, 0x0b, 0x08, 0x00, 0x09, 0x00, 0x00, 0x00
        /*0020*/ 	.byte	0x00, 0x00, 0x00, 0x00


//--------------------- .nv.info._Z22sharedMemLimitedKernelPfi --------------------------
	.section	.nv.info._Z22sharedMemLimitedKernelPfi,"",@"SHT_CUDA_INFO"
	.sectionflags	@""
	.align	4


	//----- nvinfo : EIATTR_CUDA_API_VERSION
	.align		4
        /*0000*/ 	.byte	0x04, 0x37
        /*0002*/ 	.short	(.L_19 - .L_18)
.L_18:
        /*0004*/ 	.word	0x00000082


	//----- nvinfo : EIATTR_KPARAM_INFO
	.align		4
.L_19:
        /*0008*/ 	.byte	0x04, 0x17
        /*000a*/ 	.short	(.L_21 - .L_20)
.L_20:
        /*000c*/ 	.word	0x00000000
        /*0010*/ 	.short	0x0001
        /*0012*/ 	.short	0x0008
        /*0014*/ 	.byte	0x00, 0xf0, 0x11, 0x00


	//----- nvinfo : EIATTR_KPARAM_INFO
	.align		4
.L_21:
        /*0018*/ 	.byte	0x04, 0x17
        /*001a*/ 	.short	(.L_23 - .L_22)
.L_22:
        /*001c*/ 	.word	0x00000000
        /*0020*/ 	.short	0x0000
        /*0022*/ 	.short	0x0000
        /*0024*/ 	.byte	0x00, 0xf5, 0x21, 0x00


	//----- nvinfo : EIATTR_SPARSE_MMA_MASK
	.align		4
.L_23:
        /*0028*/ 	.byte	0x03, 0x50
        /*002a*/ 	.short	0x0000


	//----- nvinfo : EIATTR_MAXREG_COUNT
	.align		4
        /*002c*/ 	.byte	0x03, 0x1b
        /*002e*/ 	.short	0x00ff


	//----- nvinfo : EIATTR_NUM_BARRIERS
	.align		4
        /*0030*/ 	.byte	0x02, 0x4c
        /*0032*/ 	.byte	0x01
	.zero		1


	//----- nvinfo : EIATTR_MERCURY_ISA_VERSION
	.align		4
        /*0034*/ 	.byte	0x03, 0x5f
        /*0036*/ 	.short	0x0101


	//----- nvinfo : EIATTR_VRC_CTA_INIT_COUNT
	.align		4
        /*0038*/ 	.byte	0x02, 0x4a
	.zero		1
	.zero		1


	//----- nvinfo : EIATTR_EXIT_INSTR_OFFSETS
	.align		4
        /*003c*/ 	.byte	0x04, 0x1c
        /*003e*/ 	.short	(.L_25 - .L_24)


	//   ....[0]....
.L_24:
        /*0040*/ 	.word	0x00000070


	//   ....[1]....
        /*0044*/ 	.word	0x00000150


	//----- nvinfo : EIATTR_CBANK_PARAM_SIZE
	.align		4
.L_25:
        /*0048*/ 	.byte	0x03, 0x19
        /*004a*/ 	.short	0x000c


	//----- nvinfo : EIATTR_PARAM_CBANK
	.align		4
        /*004c*/ 	.byte	0x04, 0x0a
        /*004e*/ 	.short	(.L_27 - .L_26)
	.align		4
.L_26:
        /*0050*/ 	.word	index@(.nv.constant0._Z22sharedMemLimitedKernelPfi)
        /*0054*/ 	.short	0x0380
        /*0056*/ 	.short	0x000c


	//----- nvinfo : EIATTR_SW_WAR
	.align		4
.L_27:
        /*0058*/ 	.byte	0x04, 0x36
        /*005a*/ 	.short	(.L_29 - .L_28)
.L_28:
        /*005c*/ 	.word	0x00000008
.L_29:


//--------------------- .nv.info._Z19highOccupancyKernelPfi --------------------------
	.section	.nv.info._Z19highOccupancyKernelPfi,"",@"SHT_CUDA_INFO"
	.sectionflags	@""
	.align	4


	//----- nvinfo : EIATTR_CUDA_API_VERSION
	.align		4
        /*0000*/ 	.byte	0x04, 0x37
        /*0002*/ 	.short	(.L_31 - .L_30)
.L_30:
        /*0004*/ 	.word	0x00000082


	//----- nvinfo : EIATTR_KPARAM_INFO
	.align		4
.L_31:
        /*0008*/ 	.byte	0x04, 0x17
        /*000a*/ 	.short	(.L_33 - .L_32)
.L_32:
        /*000c*/ 	.word	0x00000000
        /*0010*/ 	.short	0x0001
        /*0012*/ 	.short	0x0008
        /*0014*/ 	.byte	0x00, 0xf0, 0x11, 0x00


	//----- nvinfo : EIATTR_KPARAM_INFO
	.align		4
.L_33:
        /*0018*/ 	.byte	0x04, 0x17
        /*001a*/ 	.short	(.L_35 - .L_34)
.L_34:
        /*001c*/ 	.word	0x00000000
        /*0020*/ 	.short	0x0000
        /*0022*/ 	.short	0x0000
        /*0024*/ 	.byte	0x00, 0xf5, 0x21, 0x00


	//----- nvinfo : EIATTR_SPARSE_MMA_MASK
	.align		4
.L_35:
        /*0028*/ 	.byte	0x03, 0x50
        /*002a*/ 	.short	0x0000


	//----- nvinfo : EIATTR_MAXREG_COUNT
	.align		4
        /*002c*/ 	.byte	0x03, 0x1b
        /*002e*/ 	.short	0x00ff


	//----- nvinfo : EIATTR_MERCURY_ISA_VERSION
	.align		4
        /*0030*/ 	.byte	0x03, 0x5f
        /*0032*/ 	.short	0x0101


	//----- nvinfo : EIATTR_VRC_CTA_INIT_COUNT
	.align		4
        /*0034*/ 	.byte	0x02, 0x4a
	.zero		1
	.zero		1


	//----- nvinfo : EIATTR_EXIT_INSTR_OFFSETS
	.align		4
        /*0038*/ 	.byte	0x04, 0x1c
        /*003a*/ 	.short	(.L_37 - .L_36)


	//   ....[0]....
.L_36:
        /*003c*/ 	.word	0x00000070


	//   ....[1]....
        /*0040*/ 	.word	0x000000f0


	//----- nvinfo : EIATTR_CBANK_PARAM_SIZE
	.align		4
.L_37:
        /*0044*/ 	.byte	0x03, 0x19
        /*0046*/ 	.short	0x000c


	//----- nvinfo : EIATTR_PARAM_CBANK
	.align		4
        /*0048*/ 	.byte	0x04, 0x0a
        /*004a*/ 	.short	(.L_39 - .L_38)
	.align		4
.L_38:
        /*004c*/ 	.word	index@(.nv.constant0._Z19highOccupancyKernelPfi)
        /*0050*/ 	.short	0x0380
        /*0052*/ 	.short	0x000c


	//----- nvinfo : EIATTR_SW_WAR
	.align		4
.L_39:
        /*0054*/ 	.byte	0x04, 0x36
        /*0056*/ 	.short	(.L_41 - .L_40)
.L_40:
        /*0058*/ 	.word	0x00000008
.L_41:


//--------------------- .nv.info._Z18lowOccupancyKernelPfi --------------------------
	.section	.nv.info._Z18lowOccupancyKernelPfi,"",@"SHT_CUDA_INFO"
	.sectionflags	@""
	.align	4


	//----- nvinfo : EIATTR_CUDA_API_VERSION
	.align		4
        /*0000*/ 	.byte	0x04, 0x37
        /*0002*/ 	.short	(.L_43 - .L_42)
.L_42:
        /*0004*/ 	.word	0x00000082


	//----- nvinfo : EIATTR_KPARAM_INFO
	.align		4
.L_43:
        /*0008*/ 	.byte	0x04, 0x17
        /*000a*/ 	.short	(.L_45 - .L_44)
.L_44:
        /*000c*/ 	.word	0x00000000
        /*0010*/ 	.short	0x0001
        /*0012*/ 	.short	0x0008
        /*0014*/ 	.byte	0x00, 0xf0, 0x11, 0x00


	//----- nvinfo : EIATTR_KPARAM_INFO
	.align		4
.L_45:
        /*0018*/ 	.byte	0x04, 0x17
        /*001a*/ 	.short	(.L_47 - .L_46)
.L_46:
        /*001c*/ 	.word	0x00000000
        /*0020*/ 	.short	0x0000
        /*0022*/ 	.short	0x0000
        /*0024*/ 	.byte	0x00, 0xf5, 0x21, 0x00


	//----- nvinfo : EIATTR_SPARSE_MMA_MASK
	.align		4
.L_47:
        /*0028*/ 	.byte	0x03, 0x50
        /*002a*/ 	.short	0x0000


	//----- nvinfo : EIATTR_MAXREG_COUNT
	.align		4
        /*002c*/ 	.byte	0x03, 0x1b
        /*002e*/ 	.short	0x00ff


	//----- nvinfo : EIATTR_MERCURY_ISA_VERSION
	.align		4
        /*0030*/ 	.byte	0x03, 0x5f
        /*0032*/ 	.short	0x0101


	//----- nvinfo : EIATTR_VRC_CTA_INIT_COUNT
	.align		4
        /*0034*/ 	.byte	0x02, 0x4a
	.zero		1
	.zero		1


	//----- nvinfo : EIATTR_EXIT_INSTR_OFFSETS
	.align		4
        /*0038*/ 	.byte	0x04, 0x1c
        /*003a*/ 	.short	(.L_49 - .L_48)


	//   ....[0]....
.L_48:
        /*003c*/ 	.word	0x00000070


	//   ....[1]....
        /*0040*/ 	.word	0x00000190


	//----- nvinfo : EIATTR_CBANK_PARAM_SIZE
	.align		4
.L_49:
        /*0044*/ 	.byte	0x03, 0x19
        /*0046*/ 	.short	0x000c


	//----- nvinfo : EIATTR_PARAM_CBANK
	.align		4
        /*0048*/ 	.byte	0x04, 0x0a
        /*004a*/ 	.short	(.L_51 - .L_50)
	.align		4
.L_50:
        /*004c*/ 	.word	index@(.nv.constant0._Z18lowOccupancyKernelPfi)
        /*0050*/ 	.short	0x0380
        /*0052*/ 	.short	0x000c


	//----- nvinfo : EIATTR_SW_WAR
	.align		4
.L_51:
        /*0054*/ 	.byte	0x04, 0x36
        /*0056*/ 	.short	(.L_53 - .L_52)
.L_52:
        /*0058*/ 	.word	0x00000008
.L_53:


//--------------------- .nv.callgraph             --------------------------
	.section	.nv.callgraph,"",@"SHT_CUDA_CALLGRAPH"
	.align	4
	.sectionentsize	8
	.align		4
        /*0000*/ 	.word	0x00000000
	.align		4
        /*0004*/ 	.word	0xffffffff
	.align		4
        /*0008*/ 	.word	0x00000000
	.align		4
        /*000c*/ 	.word	0xfffffffe
	.align		4
        /*0010*/ 	.word	0x00000000
	.align		4
        /*0014*/ 	.word	0xfffffffd
	.align		4
        /*0018*/ 	.word	0x00000000
	.align		4
        /*001c*/ 	.word	0xfffffffc


//--------------------- .text._Z22sharedMemLimitedKernelPfi --------------------------
	.section	.text._Z22sharedMemLimitedKernelPfi,"ax",@progbits
	.align	128
        .global         _Z22sharedMemLimitedKernelPfi
        .type           _Z22sharedMemLimitedKernelPfi,@function
        .size           _Z22sharedMemLimitedKernelPfi,(.L_x_3 - _Z22sharedMemLimitedKernelPfi)
        .other          _Z22sharedMemLimitedKernelPfi,@"STO_CUDA_ENTRY STV_DEFAULT"
_Z22sharedMemLimitedKernelPfi:
.text._Z22sharedMemLimitedKernelPfi:
[----:B------:R-:W-:Y:S01]  /*0000*/  LDC R1, c[0x0][0x37c] ;  /* 0x0000df00ff017b82 */ /* 0x000fe20000000800 */
[----:B------:R-:W0:Y:S07]  /*0010*/  S2R R4, SR_TID.X ;  /* 0x0000000000047919 */ /* 0x000e2e0000002100 */
[----:B------:R-:W0:Y:S01]  /*0020*/  S2UR UR4, SR_CTAID.X ;  /* 0x00000000000479c3 */ /* 0x000e220000002500 */
[----:B------:R-:W1:Y:S07]  /*0030*/  LDCU UR5, c[0x0][0x388] ;  /* 0x00007100ff0577ac */ /* 0x000e6e0008000800 */
[----:B------:R-:W0:Y:S02]  /*0040*/  LDC R5, c[0x0][0x360] ;  /* 0x0000d800ff057b82 */ /* 0x000e240000000800 */
[----:B0-----:R-:W-:-:S05]  /*0050*/  IMAD R5, R5, UR4, R4 ;  /* 0x0000000405057c24 */ /* 0x001fca000f8e0204 */
[----:B-1----:R-:W-:-:S13]  /*0060*/  ISETP.GE.AND P0, PT, R5, UR5, PT ;  /* 0x0000000505007c0c */ /* 0x002fda000bf06270 */
[----:B------:R-:W-:Y:S05]  /*0070*/  @P0 EXIT ;  /* 0x000000000000094d */ /* 0x000fea0003800000 */
[----:B------:R-:W0:Y:S01]  /*0080*/  LDC.64 R2, c[0x0][0x380] ;  /* 0x0000e000ff027b82 */ /* 0x000e220000000a00 */
[----:B------:R-:W1:Y:S01]  /*0090*/  LDCU.64 UR6, c[0x0][0x358] ;  /* 0x00006b00ff0677ac */ /* 0x000e620008000a00 */
[----:B0-----:R-:W-:-:S05]  /*00a0*/  IMAD.WIDE R2, R5, 0x4, R2 ;  /* 0x0000000405027825 */ /* 0x001fca00078e0202 */
[----:B-1----:R-:W2:Y:S01]  /*00b0*/  LDG.E R0, desc[UR6][R2.64] ;  /* 0x0000000602007981 */ /* 0x002ea2000c1e1900 */
[----:B------:R-:W0:Y:S01]  /*00c0*/  S2UR UR5, SR_CgaCtaId ;  /* 0x00000000000579c3 */ /* 0x000e220000008800 */
[----:B------:R-:W-:Y:S02]  /*00d0*/  UMOV UR4, 0x400 ;  /* 0x0000040000047882 */ /* 0x000fe40000000000 */
[----:B0-----:R-:W-:-:S06]  /*00e0*/  ULEA UR4, UR5, UR4, 0x18 ;  /* 0x0000000405047291 */ /* 0x001fcc000f8ec0ff */
[----:B------:R-:W-:-:S05]  /*00f0*/  LEA R5, R4, UR4, 0x2 ;  /* 0x0000000404057c11 */ /* 0x000fca000f8e10ff */
[----:B--2---:R-:W-:Y:S01]  /*0100*/  STS [R5], R0 ;  /* 0x0000000005007388 */ /* 0x004fe20000000800 */
[----:B------:R-:W-:Y:S06]  /*0110*/  BAR.SYNC.DEFER_BLOCKING 0x0 ;  /* 0x0000000000007b1d */ /* 0x000fec0000010000 */
[----:B------:R-:W0:Y:S02]  /*0120*/  LDS R4, [R5] ;  /* 0x0000000005047984 */ /* 0x000e240000000800 */
[----:B0-----:R-:W-:-:S05]  /*0130*/  FADD R7, R4, R4 ;  /* 0x0000000404077221 */ /* 0x001fca0000000000 */
[----:B------:R-:W-:Y:S01]  /*0140*/  STG.E desc[UR6][R2.64], R7 ;  /* 0x0000000702007986 */ /* 0x000fe2000c101906 */
[----:B------:R-:W-:Y:S05]  /*0150*/  EXIT ;  /* 0x000000000000794d */ /* 0x000fea0003800000 */
.L_x_0:
[----:B------:R-:W-:-:S00]  /*0160*/  BRA `(.L_x_0) ;  /* 0xfffffffc00fc7947 */ /* 0x000fc0000383ffff */
[----:B------:R-:W-:-:S00]  /*0170*/  NOP ;  /* 0x0000000000007918 */ /* 0x000fc00000000000 */
        /* <DEDUP_REMOVED lines=8> */
.L_x_3:


//--------------------- .text._Z19highOccupancyKernelPfi --------------------------
	.section	.text._Z19highOccupancyKernelPfi,"ax",@progbits
	.align	128
        .global         _Z19highOccupancyKernelPfi
        .type           _Z19highOccupancyKernelPfi,@function
        .size           _Z19highOccupancyKernelPfi,(.L_x_4 - _Z19highOccupancyKernelPfi)
        .other          _Z19highOccupancyKernelPfi,@"STO_CUDA_ENTRY STV_DEFAULT"
_Z19highOccupancyKernelPfi:
.text._Z19highOccupancyKernelPfi:
        /* <DEDUP_REMOVED lines=12> */
[----:B------:R-:W-:-:S05]  /*00c0*/  HFMA2 R5, -RZ, RZ, 2, 0 ;  /* 0x40000000ff057431 */ /* 0x000fca00000001ff */
[----:B--2---:R-:W-:-:S05]  /*00d0*/  FFMA R5, R0, R5, 1 ;  /* 0x3f80000000057423 */ /* 0x004fca0000000005 */
[----:B------:R-:W-:Y:S01]  /*00e0*/  STG.E desc[UR4][R2.64], R5 ;  /* 0x0000000502007986 */ /* 0x000fe2000c101904 */
[----:B------:R-:W-:Y:S05]  /*00f0*/  EXIT ;  /* 0x000000000000794d */ /* 0x000fea0003800000 */
.L_x_1:
        /* <DEDUP_REMOVED lines=16> */
.L_x_4:


//--------------------- .text._Z18lowOccupancyKernelPfi --------------------------
	.section	.text._Z18lowOccupancyKernelPfi,"ax",@progbits
	.align	128
        .global         _Z18lowOccupancyKernelPfi
        .type           _Z18lowOccupancyKernelPfi,@function
        .size           _Z18lowOccupancyKernelPfi,(.L_x_5 - _Z18lowOccupancyKernelPfi)
        .other          _Z18lowOccupancyKernelPfi,@"STO_CUDA_ENTRY STV_DEFAULT"
_Z18lowOccupancyKernelPfi:
.text._Z18lowOccupancyKernelPfi:
        /* <DEDUP_REMOVED lines=12> */
[----:B------:R-:W-:Y:S01]  /*00c0*/  HFMA2 R5, -RZ, RZ, 2, 0 ;  /* 0x40000000ff057431 */ /* 0x000fe200000001ff */
[----:B------:R-:W-:-:S04]  /*00d0*/  MOV R7, 0x40800000 ;  /* 0x4080000000077802 */ /* 0x000fc80000000f00 */
[----:B--2---:R-:W-:-:S04]  /*00e0*/  FFMA R0, R0, R5, 1 ;  /* 0x3f80000000007423 */ /* 0x004fc80000000005 */
[----:B------:R-:W-:Y:S01]  /*00f0*/  FFMA R0, R0, 3, -R5 ;  /* 0x4040000000007823 */ /* 0x000fe20000000805 */
[----:B------:R-:W-:-:S03]  /*0100*/  HFMA2 R5, -RZ, RZ, 2.375, 0 ;  /* 0x40c00000ff057431 */ /* 0x000fc600000001ff */
[----:B------:R-:W-:-:S04]  /*0110*/  FFMA R0, R0, R7, 3 ;  /* 0x4040000000007423 */ /* 0x000fc80000000007 */
[----:B------:R-:W-:Y:S01]  /*0120*/  FFMA R0, R0, 5, -R7 ;  /* 0x40a0000000007823 */ /* 0x000fe20000000807 */
[----:B------:R-:W-:-:S03]  /*0130*/  MOV R7, 0x41000000 ;  /* 0x4100000000077802 */ /* 0x000fc60000000f00 */
[----:B------:R-:W-:-:S04]  /*0140*/  FFMA R0, R0, R5, 5 ;  /* 0x40a0000000007423 */ /* 0x000fc80000000005 */
[----:B------:R-:W-:-:S04]  /*0150*/  FFMA R0, R0, 7, -R5 ;  /* 0x40e0000000007823 */ /* 0x000fc80000000805 */
[----:B------:R-:W-:-:S04]  /*0160*/  FFMA R0, R0, R7, 7 ;  /* 0x40e0000000007423 */ /* 0x000fc80000000007 */
[----:B------:R-:W-:-:S05]  /*0170*/  FMUL R5, R0, 9 ;  /* 0x4110000000057820 */ /* 0x000fca0000400000 */
[----:B------:R-:W-:Y:S01]  /*0180*/  STG.E desc[UR4][R2.64], R5 ;  /* 0x0000000502007986 */ /* 0x000fe2000c101904 */
[----:B------:R-:W-:Y:S05]  /*0190*/  EXIT ;  /* 0x000000000000794d */ /* 0x000fea0003800000 */
.L_x_2:
        /* <DEDUP_REMOVED lines=14> */
.L_x_5:


//--------------------- .nv.shared._Z22sharedMemLimitedKernelPfi --------------------------
	.section	.nv.shared._Z22sharedMemLimitedKernelPfi,"aw",@nobits
	.sectionflags	@""
	.align	4
.nv.shared._Z22sharedMemLimitedKernelPfi:
	.zero		17408


//--------------------- .nv.shared.reserved.0     --------------------------
	.section	.nv.shared.reserved.0,"aw",@nobits
	.weak		__nv_reservedSMEM_offset_0_alias
	.size		__nv_reservedSMEM_offset_0_alias, 0, 64
	.other		__nv_reservedSMEM_offset_0_alias,@"STO_CUDA_RESERVED_SHARED STV_DEFAULT"
__nv_reservedSMEM_offset_0_alias:
	.zero		0
	.zero		64


//--------------------- .nv.constant0._Z22sharedMemLimitedKernelPfi --------------------------
	.section	.nv.constant0._Z22sharedMemLimitedKernelPfi,"a",@progbits
	.sectionflags	@""
	.align	4
.nv.constant0._Z22sharedMemLimitedKernelPfi:
	.zero		908


//--------------------- .nv.constant0._Z19highOccupancyKernelPfi --------------------------
	.section	.nv.constant0._Z19highOccupancyKernelPfi,"a",@progbits
	.sectionflags	@""
	.align	4
.nv.constant0._Z19highOccupancyKernelPfi:
	.zero		908


//--------------------- .nv.constant0._Z18lowOccupancyKernelPfi --------------------------
	.section	.nv.constant0._Z18lowOccupancyKernelPfi,"a",@progbits
	.sectionflags	@""
	.align	4
.nv.constant0._Z18lowOccupancyKernelPfi:
	.zero		908


//--------------------- SYMBOLS --------------------------

	.type		.nv.reservedSmem.offset0,@object
	.size		.nv.reservedSmem.offset0,0x4
	.type		.nv.reservedSmem.cap,@object
	.size		.nv.reservedSmem.cap,0x4
